//
// Generated by NVIDIA NVVM Compiler
//
// Compiler Build ID: CL-36424714
// Cuda compilation tools, release 13.0, V13.0.88
// Based on NVVM 20.0.0
//

.version 9.0
.target sm_100
.address_size 64

	// .globl	_Z11init_memoryPiS_S_i
// _ZZ11single_scanPiiS_S_S_S_E2AB has been demoted
// _ZZ11single_scanPiiS_S_S_S_E5bid_s has been demoted
// _ZZ11single_scanPiiS_S_S_S_E12previous_sum has been demoted

.visible .entry _Z11init_memoryPiS_S_i(
	.param .u64 .ptr .align 1 _Z11init_memoryPiS_S_i_param_0,
	.param .u64 .ptr .align 1 _Z11init_memoryPiS_S_i_param_1,
	.param .u64 .ptr .align 1 _Z11init_memoryPiS_S_i_param_2,
	.param .u32 _Z11init_memoryPiS_S_i_param_3
)
{
	.reg .pred 	%p<10>;
	.reg .b32 	%r<25>;
	.reg .b64 	%rd<24>;

	ld.param.u64 	%rd9, [_Z11init_memoryPiS_S_i_param_0];
	ld.param.u64 	%rd10, [_Z11init_memoryPiS_S_i_param_1];
	ld.param.u64 	%rd11, [_Z11init_memoryPiS_S_i_param_2];
	ld.param.u32 	%r12, [_Z11init_memoryPiS_S_i_param_3];
	cvta.to.global.u64 	%rd1, %rd11;
	cvta.to.global.u64 	%rd2, %rd10;
	cvta.to.global.u64 	%rd12, %rd9;
	mov.b32 	%r13, 0;
	st.global.u32 	[%rd12], %r13;
	setp.lt.s32 	%p1, %r12, 1;
	@%p1 bra 	$L__BB0_12;
	and.b32  	%r1, %r12, 7;
	setp.lt.u32 	%p2, %r12, 8;
	mov.b32 	%r23, 0;
	@%p2 bra 	$L__BB0_4;
	and.b32  	%r23, %r12, 2147483640;
	neg.s32 	%r21, %r23;
	add.s64 	%rd23, %rd2, 16;
	add.s64 	%rd22, %rd1, 16;
$L__BB0_3:
	.pragma "nounroll";
	mov.b32 	%r15, 0;
	st.global.u32 	[%rd23+-16], %r15;
	st.global.u32 	[%rd22+-16], %r15;
	st.global.u32 	[%rd23+-12], %r15;
	st.global.u32 	[%rd22+-12], %r15;
	st.global.u32 	[%rd23+-8], %r15;
	st.global.u32 	[%rd22+-8], %r15;
	st.global.u32 	[%rd23+-4], %r15;
	st.global.u32 	[%rd22+-4], %r15;
	st.global.u32 	[%rd23], %r15;
	st.global.u32 	[%rd22], %r15;
	st.global.u32 	[%rd23+4], %r15;
	st.global.u32 	[%rd22+4], %r15;
	st.global.u32 	[%rd23+8], %r15;
	st.global.u32 	[%rd22+8], %r15;
	st.global.u32 	[%rd23+12], %r15;
	st.global.u32 	[%rd22+12], %r15;
	add.s32 	%r21, %r21, 8;
	add.s64 	%rd23, %rd23, 32;
	add.s64 	%rd22, %rd22, 32;
	setp.ne.s32 	%p3, %r21, 0;
	@%p3 bra 	$L__BB0_3;
$L__BB0_4:
	setp.eq.s32 	%p4, %r1, 0;
	@%p4 bra 	$L__BB0_12;
	and.b32  	%r7, %r12, 3;
	setp.lt.u32 	%p5, %r1, 4;
	@%p5 bra 	$L__BB0_7;
	mul.wide.u32 	%rd13, %r23, 4;
	add.s64 	%rd14, %rd2, %rd13;
	mov.b32 	%r16, 0;
	st.global.u32 	[%rd14], %r16;
	add.s64 	%rd15, %rd1, %rd13;
	st.global.u32 	[%rd15], %r16;
	st.global.u32 	[%rd14+4], %r16;
	st.global.u32 	[%rd15+4], %r16;
	st.global.u32 	[%rd14+8], %r16;
	st.global.u32 	[%rd15+8], %r16;
	st.global.u32 	[%rd14+12], %r16;
	st.global.u32 	[%rd15+12], %r16;
	add.s32 	%r23, %r23, 4;
$L__BB0_7:
	setp.eq.s32 	%p6, %r7, 0;
	@%p6 bra 	$L__BB0_12;
	setp.eq.s32 	%p7, %r7, 1;
	@%p7 bra 	$L__BB0_10;
	mul.wide.u32 	%rd16, %r23, 4;
	add.s64 	%rd17, %rd2, %rd16;
	mov.b32 	%r17, 0;
	st.global.u32 	[%rd17], %r17;
	add.s64 	%rd18, %rd1, %rd16;
	st.global.u32 	[%rd18], %r17;
	st.global.u32 	[%rd17+4], %r17;
	st.global.u32 	[%rd18+4], %r17;
	add.s32 	%r23, %r23, 2;
$L__BB0_10:
	and.b32  	%r18, %r12, 1;
	setp.eq.b32 	%p8, %r18, 1;
	not.pred 	%p9, %p8;
	@%p9 bra 	$L__BB0_12;
	mul.wide.u32 	%rd19, %r23, 4;
	add.s64 	%rd20, %rd2, %rd19;
	mov.b32 	%r19, 0;
	st.global.u32 	[%rd20], %r19;
	add.s64 	%rd21, %rd1, %rd19;
	st.global.u32 	[%rd21], %r19;
$L__BB0_12:
	mov.b32 	%r20, 1;
	st.global.u32 	[%rd2], %r20;
	ret;

}
	// .globl	_Z11single_scanPiiS_S_S_S_
.visible .entry _Z11single_scanPiiS_S_S_S_(
	.param .u64 .ptr .align 1 _Z11single_scanPiiS_S_S_S__param_0,
	.param .u32 _Z11single_scanPiiS_S_S_S__param_1,
	.param .u64 .ptr .align 1 _Z11single_scanPiiS_S_S_S__param_2,
	.param .u64 .ptr .align 1 _Z11single_scanPiiS_S_S_S__param_3,
	.param .u64 .ptr .align 1 _Z11single_scanPiiS_S_S_S__param_4,
	.param .u64 .ptr .align 1 _Z11single_scanPiiS_S_S_S__param_5
)
{
	.reg .pred 	%p<12>;
	.reg .b32 	%r<79>;
	.reg .b32 	%f<7>;
	.reg .b64 	%rd<28>;
	// demoted variable
	.shared .align 4 .b8 _ZZ11single_scanPiiS_S_S_S_E2AB[96];
	// demoted variable
	.shared .align 4 .u32 _ZZ11single_scanPiiS_S_S_S_E5bid_s;
	// demoted variable
	.shared .align 4 .u32 _ZZ11single_scanPiiS_S_S_S_E12previous_sum;
	ld.param.u64 	%rd7, [_Z11single_scanPiiS_S_S_S__param_0];
	ld.param.u32 	%r26, [_Z11single_scanPiiS_S_S_S__param_1];
	ld.param.u64 	%rd4, [_Z11single_scanPiiS_S_S_S__param_2];
	ld.param.u64 	%rd5, [_Z11single_scanPiiS_S_S_S__param_3];
	ld.param.u64 	%rd8, [_Z11single_scanPiiS_S_S_S__param_4];
	ld.param.u64 	%rd6, [_Z11single_scanPiiS_S_S_S__param_5];
	cvta.to.global.u64 	%rd1, %rd7;
	cvta.to.global.u64 	%rd2, %rd8;
	mov.u32 	%r1, %tid.x;
	setp.ne.s32 	%p1, %r1, 0;
	@%p1 bra 	$L__BB1_2;
	cvta.to.global.u64 	%rd9, %rd5;
	atom.global.add.u32 	%r27, [%rd9], 1;
	st.shared.u32 	[_ZZ11single_scanPiiS_S_S_S_E5bid_s], %r27;
$L__BB1_2:
	bar.sync 	0;
	ld.shared.u32 	%r2, [_ZZ11single_scanPiiS_S_S_S_E5bid_s];
	mov.u32 	%r3, %ntid.x;
	shl.b32 	%r4, %r3, 2;
	mad.lo.s32 	%r5, %r4, %r2, %r1;
	setp.ge.s32 	%p2, %r5, %r26;
	mov.b32 	%r74, 0;
	@%p2 bra 	$L__BB1_4;
	mul.wide.s32 	%rd10, %r5, 4;
	add.s64 	%rd11, %rd1, %rd10;
	ld.global.u32 	%r74, [%rd11];
$L__BB1_4:
	shl.b32 	%r30, %r1, 2;
	mov.u32 	%r31, _ZZ11single_scanPiiS_S_S_S_E2AB;
	add.s32 	%r8, %r31, %r30;
	st.shared.u32 	[%r8], %r74;
	add.s32 	%r9, %r5, %r3;
	setp.ge.s32 	%p3, %r9, %r26;
	mov.b32 	%r75, 0;
	@%p3 bra 	$L__BB1_6;
	mul.wide.s32 	%rd12, %r9, 4;
	add.s64 	%rd13, %rd1, %rd12;
	ld.global.u32 	%r75, [%rd13];
$L__BB1_6:
	add.s32 	%r12, %r8, %r4;
	st.shared.u32 	[%r12], %r75;
	add.s32 	%r13, %r9, %r3;
	setp.ge.s32 	%p4, %r13, %r26;
	mov.b32 	%r76, 0;
	@%p4 bra 	$L__BB1_8;
	mul.wide.s32 	%rd14, %r13, 4;
	add.s64 	%rd15, %rd1, %rd14;
	ld.global.u32 	%r76, [%rd15];
$L__BB1_8:
	add.s32 	%r16, %r12, %r4;
	st.shared.u32 	[%r16], %r76;
	add.s32 	%r17, %r13, %r3;
	setp.ge.s32 	%p5, %r17, %r26;
	mov.b32 	%r77, 0;
	@%p5 bra 	$L__BB1_10;
	mul.wide.s32 	%rd16, %r17, 4;
	add.s64 	%rd17, %rd1, %rd16;
	ld.global.u32 	%r77, [%rd17];
$L__BB1_10:
	add.s32 	%r34, %r16, %r4;
	st.shared.u32 	[%r34], %r77;
	bar.sync 	0;
	mad.lo.s32 	%r21, %r1, 12, %r8;
	ld.shared.u32 	%r35, [%r21];
	ld.shared.u32 	%r36, [%r21+4];
	add.s32 	%r37, %r36, %r35;
	st.shared.u32 	[%r21+4], %r37;
	ld.shared.u32 	%r38, [%r21+8];
	add.s32 	%r39, %r38, %r37;
	st.shared.u32 	[%r21+8], %r39;
	or.b32  	%r22, %r30, 3;
	ld.shared.u32 	%r40, [%r21+12];
	add.s32 	%r41, %r40, %r39;
	st.shared.u32 	[%r21+12], %r41;
	setp.lt.u32 	%p6, %r3, 2;
	@%p6 bra 	$L__BB1_17;
	mov.b32 	%r78, 1;
$L__BB1_12:
	bar.sync 	0;
	shl.b32 	%r24, %r78, 2;
	setp.lt.u32 	%p7, %r22, %r24;
	@%p7 bra 	$L__BB1_14;
	ld.shared.u32 	%r43, [%r21+12];
	sub.s32 	%r44, %r30, %r24;
	shl.b32 	%r45, %r44, 2;
	add.s32 	%r47, %r31, %r45;
	ld.shared.u32 	%r48, [%r47+12];
	add.s32 	%r49, %r48, %r43;
	cvt.rn.f32.s32 	%f6, %r49;
$L__BB1_14:
	setp.lt.u32 	%p8, %r22, %r24;
	bar.sync 	0;
	@%p8 bra 	$L__BB1_16;
	cvt.rzi.s32.f32 	%r50, %f6;
	st.shared.u32 	[%r21+12], %r50;
$L__BB1_16:
	shl.b32 	%r78, %r78, 1;
	setp.lt.u32 	%p9, %r78, %r3;
	@%p9 bra 	$L__BB1_12;
$L__BB1_17:
	setp.eq.s32 	%p10, %r1, 0;
	bar.sync 	0;
	@%p10 bra 	$L__BB1_19;
	ld.shared.u32 	%r51, [%r21+-4];
	ld.shared.u32 	%r52, [%r21];
	add.s32 	%r53, %r52, %r51;
	st.shared.u32 	[%r21], %r53;
	ld.shared.u32 	%r54, [%r21+4];
	add.s32 	%r55, %r54, %r51;
	st.shared.u32 	[%r21+4], %r55;
	ld.shared.u32 	%r56, [%r21+8];
	add.s32 	%r57, %r56, %r51;
	st.shared.u32 	[%r21+8], %r57;
	bra.uni 	$L__BB1_22;
$L__BB1_19:
	mul.wide.u32 	%rd18, %r2, 4;
	add.s64 	%rd3, %rd2, %rd18;
$L__BB1_20:
	atom.global.or.b32 	%r58, [%rd3], 0;
	setp.eq.s32 	%p11, %r58, 0;
	@%p11 bra 	$L__BB1_20;
	cvta.to.global.u64 	%rd19, %rd6;
	add.s64 	%rd21, %rd19, %rd18;
	ld.global.u32 	%r59, [%rd21];
	st.shared.u32 	[_ZZ11single_scanPiiS_S_S_S_E12previous_sum], %r59;
	ld.shared.u32 	%r60, [_ZZ11single_scanPiiS_S_S_S_E2AB+92];
	add.s32 	%r61, %r60, %r59;
	add.s32 	%r62, %r2, 1;
	mul.wide.u32 	%rd22, %r62, 4;
	add.s64 	%rd23, %rd19, %rd22;
	st.global.u32 	[%rd23], %r61;
	membar.gl;
	add.s64 	%rd24, %rd2, %rd22;
	atom.global.add.u32 	%r63, [%rd24], 1;
$L__BB1_22:
	bar.sync 	0;
	ld.shared.u32 	%r64, [_ZZ11single_scanPiiS_S_S_S_E12previous_sum];
	cvta.to.global.u64 	%rd25, %rd4;
	ld.shared.u32 	%r65, [%r21];
	add.s32 	%r66, %r64, %r65;
	mad.lo.s32 	%r67, %r1, 3, %r5;
	mul.wide.u32 	%rd26, %r67, 4;
	add.s64 	%rd27, %rd25, %rd26;
	st.global.u32 	[%rd27], %r66;
	ld.shared.u32 	%r68, [%r21+4];
	add.s32 	%r69, %r64, %r68;
	st.global.u32 	[%rd27+4], %r69;
	ld.shared.u32 	%r70, [%r21+8];
	add.s32 	%r71, %r64, %r70;
	st.global.u32 	[%rd27+8], %r71;
	ld.shared.u32 	%r72, [%r21+12];
	add.s32 	%r73, %r64, %r72;
	st.global.u32 	[%rd27+12], %r73;
	ret;

}


// ===== COMPILED SASS (sm_100) =====

	.target	sm_100

	.elftype	@"ET_EXEC"


//--------------------- .note.nv.tkinfo           --------------------------
	.section	.note.nv.tkinfo,"",@"SHT_NOTE"
	.sectionflags	@"SHF_NOTE_NV_TKINFO"
	.tkinfo
        /*0018*/ 	.word	0x00000002
        /*0030*/ 	.string	""
        /*0030*/ 	.string	"ptxas"
        /*0030*/ 	.string	"Cuda compilation tools, release 13.0, V13.0.88"
        /*0030*/ 	.string	"Build cuda_13.0.r13.0/compiler.36424714_0"
        /*0030*/ 	.string	"-arch sm_100 -m 64 "



//--------------------- .note.nv.cuinfo           --------------------------
	.section	.note.nv.cuinfo,"",@"SHT_NOTE"
	.sectionflags	@"SHF_NOTE_NV_CUINFO"
        /*0018*/ 	.short	0x0002
        /*001a*/ 	.short	0x0064
        /*001c*/ 	.short	0x0082
	.zero		2


//--------------------- .nv.info                  --------------------------
	.section	.nv.info,"",@"SHT_CUDA_INFO"
	.align	4


	//----- nvinfo : EIATTR_REGCOUNT
	.align		4
        /*0000*/ 	.byte	0x04, 0x2f
        /*0002*/ 	.short	(.L_1 - .L_0)
	.align		4
.L_0:
        /*0004*/ 	.word	index@(_Z11init_memoryPiS_S_i)
        /*0008*/ 	.word	0x0000000f


	//----- nvinfo : EIATTR_FRAME_SIZE
	.align		4
.L_1:
        /*000c*/ 	.byte	0x04, 0x11
        /*000e*/ 	.short	(.L_3 - .L_2)
	.align		4
.L_2:
        /*0010*/ 	.word	index@(_Z11init_memoryPiS_S_i)
        /*0014*/ 	.word	0x00000000


	//----- nvinfo : EIATTR_REGCOUNT
	.align		4
.L_3:
        /*0018*/ 	.byte	0x04, 0x2f
        /*001a*/ 	.short	(.L_5 - .L_4)
	.align		4
.L_4:
        /*001c*/ 	.word	index@(_Z11single_scanPiiS_S_S_S_)
        /*0020*/ 	.word	0x00000016


	//----- nvinfo : EIATTR_FRAME_SIZE
	.align		4
.L_5:
        /*0024*/ 	.byte	0x04, 0x11
        /*0026*/ 	.short	(.L_7 - .L_6)
	.align		4
.L_6:
        /*0028*/ 	.word	index@(_Z11single_scanPiiS_S_S_S_)
        /*002c*/ 	.word	0x00000000


	//----- nvinfo : EIATTR_MIN_STACK_SIZE
	.align		4
.L_7:
        /*0030*/ 	.byte	0x04, 0x12
        /*0032*/ 	.short	(.L_9 - .L_8)
	.align		4
.L_8:
        /*0034*/ 	.word	index@(_Z11single_scanPiiS_S_S_S_)
        /*0038*/ 	.word	0x00000000


	//----- nvinfo : EIATTR_MIN_STACK_SIZE
	.align		4
.L_9:
        /*003c*/ 	.byte	0x04, 0x12
        /*003e*/ 	.short	(.L_11 - .L_10)
	.align		4
.L_10:
        /*0040*/ 	.word	index@(_Z11init_memoryPiS_S_i)
        /*0044*/ 	.word	0x00000000
.L_11:


//--------------------- .nv.compat                --------------------------
	.section	.nv.compat,"",@"SHT_CUDA_COMPAT_INFO"
	.align	4
        /*0000*/ 	.byte	0x02, 0x09, 0x00, 0x00, 0x02, 0x02, 0x01, 0x00, 0x02, 0x05, 0x05, 0x00, 0x03, 0x07, 0x01, 0x01
        /*0010*/ 	.byte	0x02, 0x03, 0x00, 0x00, 0x02, 0x06, 0x01, 0x00, 0x04, 0x0b, 0x08, 0x00, 0x09, 0x00, 0x00, 0x00
        /*0020*/ 	.byte	0x00, 0x00, 0x00, 0x00


//--------------------- .nv.info._Z11single_scanPiiS_S_S_S_ --------------------------
	.section	.nv.info._Z11single_scanPiiS_S_S_S_,"",@"SHT_CUDA_INFO"
	.sectionflags	@""
	.align	4


	//----- nvinfo : EIATTR_CUDA_API_VERSION
	.align		4
        /*0000*/ 	.byte	0x04, 0x37
        /*0002*/ 	.short	(.L_13 - .L_12)
.L_12:
        /*0004*/ 	.word	0x00000082


	//----- nvinfo : EIATTR_KPARAM_INFO
	.align		4
.L_13:
        /*0008*/ 	.byte	0x04, 0x17
        /*000a*/ 	.short	(.L_15 - .L_14)
.L_14:
        /*000c*/ 	.word	0x00000000
        /*0010*/ 	.short	0x0005
        /*0012*/ 	.short	0x0028
        /*0014*/ 	.byte	0x00, 0xf5, 0x21, 0x00


	//----- nvinfo : EIATTR_KPARAM_INFO
	.align		4
.L_15:
        /*0018*/ 	.byte	0x04, 0x17
        /*001a*/ 	.short	(.L_17 - .L_16)
.L_16:
        /*001c*/ 	.word	0x00000000
        /*0020*/ 	.short	0x0004
        /*0022*/ 	.short	0x0020
        /*0024*/ 	.byte	0x00, 0xf5, 0x21, 0x00


	//----- nvinfo : EIATTR_KPARAM_INFO
	.align		4
.L_17:
        /*0028*/ 	.byte	0x04, 0x17
        /*002a*/ 	.short	(.L_19 - .L_18)
.L_18:
        /*002c*/ 	.word	0x00000000
        /*0030*/ 	.short	0x0003
        /*0032*/ 	.short	0x0018
        /*0034*/ 	.byte	0x00, 0xf5, 0x21, 0x00


	//----- nvinfo : EIATTR_KPARAM_INFO
	.align		4
.L_19:
        /*0038*/ 	.byte	0x04, 0x17
        /*003a*/ 	.short	(.L_21 - .L_20)
.L_20:
        /*003c*/ 	.word	0x00000000
        /*0040*/ 	.short	0x0002
        /*0042*/ 	.short	0x0010
        /*0044*/ 	.byte	0x00, 0xf5, 0x21, 0x00


	//----- nvinfo : EIATTR_KPARAM_INFO
	.align		4
.L_21:
        /*0048*/ 	.byte	0x04, 0x17
        /*004a*/ 	.short	(.L_23 - .L_22)
.L_22:
        /*004c*/ 	.word	0x00000000
        /*0050*/ 	.short	0x0001
        /*0052*/ 	.short	0x0008
        /*0054*/ 	.byte	0x00, 0xf0, 0x11, 0x00


	//----- nvinfo : EIATTR_KPARAM_INFO
	.align		4
.L_23:
        /*0058*/ 	.byte	0x04, 0x17
        /*005a*/ 	.short	(.L_25 - .L_24)
.L_24:
        /*005c*/ 	.word	0x00000000
        /*0060*/ 	.short	0x0000
        /*0062*/ 	.short	0x0000
        /*0064*/ 	.byte	0x00, 0xf5, 0x21, 0x00


	//----- nvinfo : EIATTR_SPARSE_MMA_MASK
	.align		4
.L_25:
        /*0068*/ 	.byte	0x03, 0x50
        /*006a*/ 	.short	0x0000


	//----- nvinfo : EIATTR_MAXREG_COUNT
	.align		4
        /*006c*/ 	.byte	0x03, 0x1b
        /*006e*/ 	.short	0x00ff


	//----- nvinfo : EIATTR_NUM_BARRIERS
	.align		4
        /*0070*/ 	.byte	0x02, 0x4c
        /*0072*/ 	.byte	0x01
	.zero		1


	//----- nvinfo : EIATTR_MERCURY_ISA_VERSION
	.align		4
        /*0074*/ 	.byte	0x03, 0x5f
        /*0076*/ 	.short	0x0101


	//----- nvinfo : EIATTR_INT_WARP_WIDE_INSTR_OFFSETS
	.align		4
        /*0078*/ 	.byte	0x04, 0x31
        /*007a*/ 	.short	(.L_27 - .L_26)


	//   ....[0]....
.L_26:
        /*007c*/ 	.word	0x000007b0


	//----- nvinfo : EIATTR_VRC_CTA_INIT_COUNT
	.align		4
.L_27:
        /*0080*/ 	.byte	0x02, 0x4a
	.zero		1
	.zero		1


	//----- nvinfo : EIATTR_EXIT_INSTR_OFFSETS
	.align		4
        /*0084*/ 	.byte	0x04, 0x1c
        /*0086*/ 	.short	(.L_29 - .L_28)


	//   ....[0]....
.L_28:
        /*0088*/ 	.word	0x00000960


	//----- nvinfo : EIATTR_CRS_STACK_SIZE
	.align		4
.L_29:
        /*008c*/ 	.byte	0x04, 0x1e
        /*008e*/ 	.short	(.L_31 - .L_30)
.L_30:
        /*0090*/ 	.word	0x00000000


	//----- nvinfo : EIATTR_CBANK_PARAM_SIZE
	.align		4
.L_31:
        /*0094*/ 	.byte	0x03, 0x19
        /*0096*/ 	.short	0x0030


	//----- nvinfo : EIATTR_PARAM_CBANK
	.align		4
        /*0098*/ 	.byte	0x04, 0x0a
        /*009a*/ 	.short	(.L_33 - .L_32)
	.align		4
.L_32:
        /*009c*/ 	.word	index@(.nv.constant0._Z11single_scanPiiS_S_S_S_)
        /*00a0*/ 	.short	0x0380
        /*00a2*/ 	.short	0x0030


	//----- nvinfo : EIATTR_SW_WAR
	.align		4
.L_33:
        /*00a4*/ 	.byte	0x04, 0x36
        /*00a6*/ 	.short	(.L_35 - .L_34)
.L_34:
        /*00a8*/ 	.word	0x00000008
.L_35:


//--------------------- .nv.info._Z11init_memoryPiS_S_i --------------------------
	.section	.nv.info._Z11init_memoryPiS_S_i,"",@"SHT_CUDA_INFO"
	.sectionflags	@""
	.align	4


	//----- nvinfo : EIATTR_CUDA_API_VERSION
	.align		4
        /*0000*/ 	.byte	0x04, 0x37
        /*0002*/ 	.short	(.L_37 - .L_36)
.L_36:
        /*0004*/ 	.word	0x00000082


	//----- nvinfo : EIATTR_KPARAM_INFO
	.align		4
.L_37:
        /*0008*/ 	.byte	0x04, 0x17
        /*000a*/ 	.short	(.L_39 - .L_38)
.L_38:
        /*000c*/ 	.word	0x00000000
        /*0010*/ 	.short	0x0003
        /*0012*/ 	.short	0x0018
        /*0014*/ 	.byte	0x00, 0xf0, 0x11, 0x00


	//----- nvinfo : EIATTR_KPARAM_INFO
	.align		4
.L_39:
        /*0018*/ 	.byte	0x04, 0x17
        /*001a*/ 	.short	(.L_41 - .L_40)
.L_40:
        /*001c*/ 	.word	0x00000000
        /*0020*/ 	.short	0x0002
        /*0022*/ 	.short	0x0010
        /*0024*/ 	.byte	0x00, 0xf5, 0x21, 0x00


	//----- nvinfo : EIATTR_KPARAM_INFO
	.align		4
.L_41:
        /*0028*/ 	.byte	0x04, 0x17
        /*002a*/ 	.short	(.L_43 - .L_42)
.L_42:
        /*002c*/ 	.word	0x00000000
        /*0030*/ 	.short	0x0001
        /*0032*/ 	.short	0x0008
        /*0034*/ 	.byte	0x00, 0xf5, 0x21, 0x00


	//----- nvinfo : EIATTR_KPARAM_INFO
	.align		4
.L_43:
        /*0038*/ 	.byte	0x04, 0x17
        /*003a*/ 	.short	(.L_45 - .L_44)
.L_44:
        /*003c*/ 	.word	0x00000000
        /*0040*/ 	.short	0x0000
        /*0042*/ 	.short	0x0000
        /*0044*/ 	.byte	0x00, 0xf5, 0x21, 0x00


	//----- nvinfo : EIATTR_SPARSE_MMA_MASK
	.align		4
.L_45:
        /*0048*/ 	.byte	0x03, 0x50
        /*004a*/ 	.short	0x0000


	//----- nvinfo : EIATTR_MAXREG_COUNT
	.align		4
        /*004c*/ 	.byte	0x03, 0x1b
        /*004e*/ 	.short	0x00ff


	//----- nvinfo : EIATTR_MERCURY_ISA_VERSION
	.align		4
        /*0050*/ 	.byte	0x03, 0x5f
        /*0052*/ 	.short	0x0101


	//----- nvinfo : EIATTR_VRC_CTA_INIT_COUNT
	.align		4
        /*0054*/ 	.byte	0x02, 0x4a
	.zero		1
	.zero		1


	//----- nvinfo : EIATTR_EXIT_INSTR_OFFSETS
	.align		4
        /*0058*/ 	.byte	0x04, 0x1c
        /*005a*/ 	.short	(.L_47 - .L_46)


	//   ....[0]....
.L_46:
        /*005c*/ 	.word	0x000005c0


	//----- nvinfo : EIATTR_CBANK_PARAM_SIZE
	.align		4
.L_47:
        /*0060*/ 	.byte	0x03, 0x19
        /*0062*/ 	.short	0x001c


	//----- nvinfo : EIATTR_PARAM_CBANK
	.align		4
        /*0064*/ 	.byte	0x04, 0x0a
        /*0066*/ 	.short	(.L_49 - .L_48)
	.align		4
.L_48:
        /*0068*/ 	.word	index@(.nv.constant0._Z11init_memoryPiS_S_i)
        /*006c*/ 	.short	0x0380
        /*006e*/ 	.short	0x001c


	//----- nvinfo : EIATTR_SW_WAR
	.align		4
.L_49:
        /*0070*/ 	.byte	0x04, 0x36
        /*0072*/ 	.short	(.L_51 - .L_50)
.L_50:
        /*0074*/ 	.word	0x00000008
.L_51:


//--------------------- .nv.callgraph             --------------------------
	.section	.nv.callgraph,"",@"SHT_CUDA_CALLGRAPH"
	.align	4
	.sectionentsize	8
	.align		4
        /*0000*/ 	.word	0x00000000
	.align		4
        /*0004*/ 	.word	0xffffffff
	.align		4
        /*0008*/ 	.word	0x00000000
	.align		4
        /*000c*/ 	.word	0xfffffffe
	.align		4
        /*0010*/ 	.word	0x00000000
	.align		4
        /*0014*/ 	.word	0xfffffffd
	.align		4
        /*0018*/ 	.word	0x00000000
	.align		4
        /*001c*/ 	.word	0xfffffffc


//--------------------- .text._Z11single_scanPiiS_S_S_S_ --------------------------
	.section	.text._Z11single_scanPiiS_S_S_S_,"ax",@progbits
	.align	128
        .global         _Z11single_scanPiiS_S_S_S_
        .type           _Z11single_scanPiiS_S_S_S_,@function
        .size           _Z11single_scanPiiS_S_S_S_,(.L_x_15 - _Z11single_scanPiiS_S_S_S_)
        .other          _Z11single_scanPiiS_S_S_S_,@"STO_CUDA_ENTRY STV_DEFAULT"
_Z11single_scanPiiS_S_S_S_:
.text._Z11single_scanPiiS_S_S_S_:
[----:B------:R-:W-:Y:S01]  /*0000*/  LDC R1, c[0x0][0x37c] ;  /* 0x0000df00ff017b82 */ /* 0x000fe20000000800 */
[----:B------:R-:W0:Y:S01]  /*0010*/  S2R R0, SR_TID.X ;  /* 0x0000000000007919 */ /* 0x000e220000002100 */
[----:B------:R-:W1:Y:S01]  /*0020*/  LDCU.64 UR6, c[0x0][0x358] ;  /* 0x00006b00ff0677ac */ /* 0x000e620008000a00 */
[----:B------:R-:W-:Y:S01]  /*0030*/  BSSY.RECONVERGENT B0, `(.L_x_0) ;  /* 0x000000a000007945 */ /* 0x000fe20003800200 */
[----:B0-----:R-:W-:-:S13]  /*0040*/  ISETP.NE.AND P0, PT, R0, RZ, PT ;  /* 0x000000ff0000720c */ /* 0x001fda0003f05270 */
[----:B-1----:R-:W-:Y:S05]  /*0050*/  @P0 BRA `(.L_x_1) ;  /* 0x00000000001c0947 */ /* 0x002fea0003800000 */
[----:B------:R-:W0:Y:S01]  /*0060*/  LDC.64 R2, c[0x0][0x398] ;  /* 0x0000e600ff027b82 */ /* 0x000e220000000a00 */
[----:B------:R-:W-:-:S05]  /*0070*/  IMAD.MOV.U32 R5, RZ, RZ, 0x1 ;  /* 0x00000001ff057424 */ /* 0x000fca00078e00ff */
[----:B0-----:R-:W2:Y:S02]  /*0080*/  ATOMG.E.ADD.STRONG.GPU PT, R2, desc[UR6][R2.64], R5 ;  /* 0x80000005020279a8 */ /* 0x001ea400081ef106 */
[----:B------:R-:W0:Y:S01]  /*0090*/  S2UR UR5, SR_CgaCtaId ;  /* 0x00000000000579c3 */ /* 0x000e220000008800 */
[----:B------:R-:W-:Y:S02]  /*00a0*/  UMOV UR4, 0x400 ;  /* 0x0000040000047882 */ /* 0x000fe40000000000 */
[----:B0-----:R-:W-:-:S09]  /*00b0*/  ULEA UR4, UR5, UR4, 0x18 ;  /* 0x0000000405047291 */ /* 0x001fd2000f8ec0ff */
[----:B--2---:R0:W-:Y:S03]  /*00c0*/  STS [UR4+0x60], R2 ;  /* 0x00006002ff007988 */ /* 0x0041e60008000804 */
.L_x_1:
[----:B------:R-:W-:Y:S05]  /*00d0*/  BSYNC.RECONVERGENT B0 ;  /* 0x0000000000007941 */ /* 0x000fea0003800200 */
.L_x_0:
[----:B------:R-:W1:Y:S08]  /*00e0*/  S2UR UR5, SR_CgaCtaId ;  /* 0x00000000000579c3 */ /* 0x000e700000008800 */
[----:B------:R-:W-:Y:S01]  /*00f0*/  BAR.SYNC.DEFER_BLOCKING 0x0 ;  /* 0x0000000000007b1d */ /* 0x000fe20000010000 */
[----:B------:R-:W-:Y:S02]  /*0100*/  HFMA2 R14, -RZ, RZ, 0, 0 ;  /* 0x00000000ff0e7431 */ /* 0x000fe400000001ff */
[----:B------:R-:W-:-:S03]  /*0110*/  IMAD.MOV.U32 R4, RZ, RZ, RZ ;  /* 0x000000ffff047224 */ /* 0x000fc600078e00ff */
[----:B------:R-:W-:Y:S01]  /*0120*/  UMOV UR4, 0x400 ;  /* 0x0000040000047882 */ /* 0x000fe20000000000 */
[----:B------:R-:W2:Y:S01]  /*0130*/  LDCU UR8, c[0x0][0x360] ;  /* 0x00006c00ff0877ac */ /* 0x000ea20008000800 */
[----:B------:R-:W3:Y:S01]  /*0140*/  LDCU UR9, c[0x0][0x388] ;  /* 0x00007100ff0977ac */ /* 0x000ee20008000800 */
[----:B-1----:R-:W-:Y:S02]  /*0150*/  ULEA UR4, UR5, UR4, 0x18 ;  /* 0x0000000405047291 */ /* 0x002fe4000f8ec0ff */
[----:B--2---:R-:W-:-:S07]  /*0160*/  USHF.L.U32 UR5, UR8, 0x2, URZ ;  /* 0x0000000208057899 */ /* 0x004fce00080006ff */
[----:B------:R-:W1:Y:S02]  /*0170*/  LDS R5, [UR4+0x60] ;  /* 0x00006004ff057984 */ /* 0x000e640008000800 */
[----:B-1----:R-:W-:-:S05]  /*0180*/  IMAD R3, R5, UR5, R0 ;  /* 0x0000000505037c24 */ /* 0x002fca000f8e0200 */
[C---:B------:R-:W-:Y:S02]  /*0190*/  IADD3 R15, PT, PT, R3.reuse, UR8, RZ ;  /* 0x00000008030f7c10 */ /* 0x040fe4000fffe0ff */
[----:B---3--:R-:W-:Y:S02]  /*01a0*/  ISETP.GE.AND P0, PT, R3, UR9, PT ;  /* 0x0000000903007c0c */ /* 0x008fe4000bf06270 */
[C---:B------:R-:W-:Y:S01]  /*01b0*/  ISETP.GE.AND P1, PT, R15.reuse, UR9, PT ;  /* 0x000000090f007c0c */ /* 0x040fe2000bf26270 */
[----:B------:R-:W-:-:S05]  /*01c0*/  VIADD R17, R15, UR8 ;  /* 0x000000080f117c36 */ /* 0x000fca0008000000 */
[C---:B------:R-:W-:Y:S02]  /*01d0*/  IADD3 R19, PT, PT, R17.reuse, UR8, RZ ;  /* 0x0000000811137c10 */ /* 0x040fe4000fffe0ff */
[----:B------:R-:W-:Y:S02]  /*01e0*/  ISETP.GE.AND P2, PT, R17, UR9, PT ;  /* 0x0000000911007c0c */ /* 0x000fe4000bf46270 */
[----:B------:R-:W-:Y:S01]  /*01f0*/  ISETP.GE.AND P3, PT, R19, UR9, PT ;  /* 0x0000000913007c0c */ /* 0x000fe2000bf66270 */
[----:B------:R-:W1:Y:S08]  /*0200*/  @!P0 LDC.64 R8, c[0x0][0x380] ;  /* 0x0000e000ff088b82 */ /* 0x000e700000000a00 */
[----:B------:R-:W2:Y:S08]  /*0210*/  @!P1 LDC.64 R6, c[0x0][0x380] ;  /* 0x0000e000ff069b82 */ /* 0x000eb00000000a00 */
[----:B------:R-:W3:Y:S08]  /*0220*/  @!P2 LDC.64 R10, c[0x0][0x380] ;  /* 0x0000e000ff0aab82 */ /* 0x000ef00000000a00 */
[----:B------:R-:W4:Y:S01]  /*0230*/  @!P3 LDC.64 R12, c[0x0][0x380] ;  /* 0x0000e000ff0cbb82 */ /* 0x000f220000000a00 */
[----:B-1----:R-:W-:-:S05]  /*0240*/  @!P0 IMAD.WIDE R8, R3, 0x4, R8 ;  /* 0x0000000403088825 */ /* 0x002fca00078e0208 */
[----:B------:R-:W5:Y:S01]  /*0250*/  @!P0 LDG.E R4, desc[UR6][R8.64] ;  /* 0x0000000608048981 */ /* 0x000f62000c1e1900 */
[----:B--2---:R-:W-:-:S05]  /*0260*/  @!P1 IMAD.WIDE R6, R15, 0x4, R6 ;  /* 0x000000040f069825 */ /* 0x004fca00078e0206 */
[----:B------:R-:W2:Y:S01]  /*0270*/  @!P1 LDG.E R14, desc[UR6][R6.64] ;  /* 0x00000006060e9981 */ /* 0x000ea2000c1e1900 */
[----:B---3--:R-:W-:-:S04]  /*0280*/  @!P2 IMAD.WIDE R10, R17, 0x4, R10 ;  /* 0x00000004110aa825 */ /* 0x008fc800078e020a */
[----:B------:R-:W-:Y:S02]  /*0290*/  IMAD.MOV.U32 R17, RZ, RZ, RZ ;  /* 0x000000ffff117224 */ /* 0x000fe400078e00ff */
[----:B----4-:R-:W-:Y:S01]  /*02a0*/  @!P3 IMAD.WIDE R12, R19, 0x4, R12 ;  /* 0x00000004130cb825 */ /* 0x010fe200078e020c */
[----:B------:R-:W-:-:S03]  /*02b0*/  MOV R19, RZ ;  /* 0x000000ff00137202 */ /* 0x000fc60000000f00 */
[----:B------:R-:W3:Y:S04]  /*02c0*/  @!P2 LDG.E R17, desc[UR6][R10.64] ;  /* 0x000000060a11a981 */ /* 0x000ee8000c1e1900 */
[----:B------:R-:W4:Y:S01]  /*02d0*/  @!P3 LDG.E R19, desc[UR6][R12.64] ;  /* 0x000000060c13b981 */ /* 0x000f22000c1e1900 */
[----:B------:R-:W-:-:S05]  /*02e0*/  LEA R15, R0, UR4, 0x2 ;  /* 0x00000004000f7c11 */ /* 0x000fca000f8e10ff */
[----:B------:R-:W-:-:S05]  /*02f0*/  VIADD R16, R15, UR5 ;  /* 0x000000050f107c36 */ /* 0x000fca0008000000 */
[----:B------:R-:W-:Y:S01]  /*0300*/  IADD3 R18, PT, PT, R16, UR5, RZ ;  /* 0x0000000510127c10 */ /* 0x000fe2000fffe0ff */
[----:B0-----:R-:W-:Y:S01]  /*0310*/  IMAD R2, R0, 0xc, R15 ;  /* 0x0000000c00027824 */ /* 0x001fe200078e020f */
[----:B------:R-:W-:Y:S01]  /*0320*/  UISETP.GE.U32.AND UP0, UPT, UR8, 0x2, UPT ;  /* 0x000000020800788c */ /* 0x000fe2000bf06070 */
[----:B-----5:R-:W-:Y:S04]  /*0330*/  STS [R15], R4 ;  /* 0x000000040f007388 */ /* 0x020fe80000000800 */
[----:B--2---:R-:W-:Y:S04]  /*0340*/  STS [R15+UR5], R14 ;  /* 0x0000000e0f007988 */ /* 0x004fe80008000805 */
[----:B---3--:R-:W-:Y:S04]  /*0350*/  STS [R16+UR5], R17 ;  /* 0x0000001110007988 */ /* 0x008fe80008000805 */
[----:B----4-:R-:W-:Y:S01]  /*0360*/  STS [R18+UR5], R19 ;  /* 0x0000001312007988 */ /* 0x010fe20008000805 */
[----:B------:R-:W-:Y:S06]  /*0370*/  BAR.SYNC.DEFER_BLOCKING 0x0 ;  /* 0x0000000000007b1d */ /* 0x000fec0000010000 */
[----:B------:R-:W-:Y:S04]  /*0380*/  LDS R6, [R2] ;  /* 0x0000000002067984 */ /* 0x000fe80000000800 */
[----:B------:R-:W0:Y:S04]  /*0390*/  LDS R7, [R2+0x4] ;  /* 0x0000040002077984 */ /* 0x000e280000000800 */
[----:B------:R-:W1:Y:S04]  /*03a0*/  LDS R8, [R2+0x8] ;  /* 0x0000080002087984 */ /* 0x000e680000000800 */
[----:B------:R-:W2:Y:S01]  /*03b0*/  LDS R10, [R2+0xc] ;  /* 0x00000c00020a7984 */ /* 0x000ea20000000800 */
[----:B0-----:R-:W-:-:S05]  /*03c0*/  IMAD.IADD R7, R6, 0x1, R7 ;  /* 0x0000000106077824 */ /* 0x001fca00078e0207 */
[----:B-1----:R-:W-:-:S05]  /*03d0*/  IADD3 R9, PT, PT, R7, R8, RZ ;  /* 0x0000000807097210 */ /* 0x002fca0007ffe0ff */
[----:B--2---:R-:W-:Y:S01]  /*03e0*/  IMAD.IADD R11, R9, 0x1, R10 ;  /* 0x00000001090b7824 */ /* 0x004fe200078e020a */
[----:B------:R0:W-:Y:S04]  /*03f0*/  STS [R2+0x4], R7 ;  /* 0x0000040702007388 */ /* 0x0001e80000000800 */
[----:B------:R0:W-:Y:S04]  /*0400*/  STS [R2+0x8], R9 ;  /* 0x0000080902007388 */ /* 0x0001e80000000800 */
[----:B------:R0:W-:Y:S01]  /*0410*/  STS [R2+0xc], R11 ;  /* 0x00000c0b02007388 */ /* 0x0001e20000000800 */
[----:B------:R-:W-:Y:S05]  /*0420*/  BRA.U !UP0, `(.L_x_2) ;  /* 0x0000000108447547 */ /* 0x000fea000b800000 */
[----:B0-----:R-:W-:Y:S01]  /*0430*/  LEA R9, R0, 0x3, 0x2 ;  /* 0x0000000300097811 */ /* 0x001fe200078e10ff */
[----:B------:R-:W-:-:S06]  /*0440*/  UMOV UR5, 0x1 ;  /* 0x0000000100057882 */ /* 0x000fcc0000000000 */
.L_x_3:
[----:B------:R-:W-:Y:S01]  /*0450*/  USHF.L.U32 UR9, UR5, 0x2, URZ ;  /* 0x0000000205097899 */ /* 0x000fe200080006ff */
[----:B------:R-:W-:Y:S01]  /*0460*/  BAR.SYNC.DEFER_BLOCKING 0x0 ;  /* 0x0000000000007b1d */ /* 0x000fe20000010000 */
[----:B------:R-:W-:-:S04]  /*0470*/  USHF.L.U32 UR5, UR5, 0x1, URZ ;  /* 0x0000000105057899 */ /* 0x000fc800080006ff */
[----:B------:R-:W-:Y:S01]  /*0480*/  ISETP.GE.U32.AND P0, PT, R9, UR9, PT ;  /* 0x0000000909007c0c */ /* 0x000fe2000bf06070 */
[----:B------:R-:W-:-:S12]  /*0490*/  UISETP.GE.U32.AND UP0, UPT, UR5, UR8, UPT ;  /* 0x000000080500728c */ /* 0x000fd8000bf06070 */
[----:B------:R-:W-:-:S04]  /*04a0*/  @P0 LEA R4, R0, -UR9, 0x2 ;  /* 0x8000000900040c11 */ /* 0x000fc8000f8e10ff */
[----:B------:R-:W-:Y:S02]  /*04b0*/  @P0 LEA R6, R4, UR4, 0x2 ;  /* 0x0000000404060c11 */ /* 0x000fe4000f8e10ff */
[----:B------:R-:W-:Y:S04]  /*04c0*/  @P0 LDS R4, [R2+0xc] ;  /* 0x00000c0002040984 */ /* 0x000fe80000000800 */
[----:B-1----:R-:W0:Y:S02]  /*04d0*/  @P0 LDS R7, [R6+0xc] ;  /* 0x00000c0006070984 */ /* 0x002e240000000800 */
[----:B0-----:R-:W-:-:S04]  /*04e0*/  @P0 IADD3 R4, PT, PT, R4, R7, RZ ;  /* 0x0000000704040210 */ /* 0x001fc80007ffe0ff */
[----:B------:R-:W-:-:S04]  /*04f0*/  @P0 I2FP.F32.S32 R8, R4 ;  /* 0x0000000400080245 */ /* 0x000fc80000201400 */
[----:B------:R-:W0:Y:S01]  /*0500*/  @P0 F2I.TRUNC.NTZ R7, R8 ;  /* 0x0000000800070305 */ /* 0x000e22000020f100 */
[----:B------:R-:W-:Y:S06]  /*0510*/  BAR.SYNC.DEFER_BLOCKING 0x0 ;  /* 0x0000000000007b1d */ /* 0x000fec0000010000 */
[----:B0-----:R1:W-:Y:S01]  /*0520*/  @P0 STS [R2+0xc], R7 ;  /* 0x00000c0702000388 */ /* 0x0013e20000000800 */
[----:B------:R-:W-:Y:S05]  /*0530*/  BRA.U !UP0, `(.L_x_3) ;  /* 0xfffffffd08c47547 */ /* 0x000fea000b83ffff */
.L_x_2:
[----:B------:R-:W-:Y:S01]  /*0540*/  BAR.SYNC.DEFER_BLOCKING 0x0 ;  /* 0x0000000000007b1d */ /* 0x000fe20000010000 */
[----:B------:R-:W-:-:S13]  /*0550*/  ISETP.NE.AND P0, PT, R0, RZ, PT ;  /* 0x000000ff0000720c */ /* 0x000fda0003f05270 */
[----:B------:R-:W-:Y:S05]  /*0560*/  @!P0 BRA `(.L_x_4) ;  /* 0x00000000002c8947 */ /* 0x000fea0003800000 */
[----:B------:R-:W-:Y:S04]  /*0570*/  LDS R4, [R2+-0x4] ;  /* 0xfffffc0002047984 */ /* 0x000fe80000000800 */
[----:B------:R-:W2:Y:S04]  /*0580*/  LDS R5, [R2] ;  /* 0x0000000002057984 */ /* 0x000ea80000000800 */
[----:B01----:R-:W0:Y:S04]  /*0590*/  LDS R7, [R2+0x4] ;  /* 0x0000040002077984 */ /* 0x003e280000000800 */
[----:B------:R-:W1:Y:S01]  /*05a0*/  LDS R9, [R2+0x8] ;  /* 0x0000080002097984 */ /* 0x000e620000000800 */
[C---:B--2---:R-:W-:Y:S01]  /*05b0*/  IMAD.IADD R5, R4.reuse, 0x1, R5 ;  /* 0x0000000104057824 */ /* 0x044fe200078e0205 */
[----:B0-----:R-:W-:-:S04]  /*05c0*/  IADD3 R7, PT, PT, R4, R7, RZ ;  /* 0x0000000704077210 */ /* 0x001fc80007ffe0ff */
[----:B------:R2:W-:Y:S01]  /*05d0*/  STS [R2], R5 ;  /* 0x0000000502007388 */ /* 0x0005e20000000800 */
[----:B-1----:R-:W-:-:S03]  /*05e0*/  IMAD.IADD R9, R4, 0x1, R9 ;  /* 0x0000000104097824 */ /* 0x002fc600078e0209 */
[----:B------:R2:W-:Y:S04]  /*05f0*/  STS [R2+0x4], R7 ;  /* 0x0000040702007388 */ /* 0x0005e80000000800 */
[----:B------:R2:W-:Y:S01]  /*0600*/  STS [R2+0x8], R9 ;  /* 0x0000080902007388 */ /* 0x0005e20000000800 */
[----:B------:R-:W-:Y:S05]  /*0610*/  BRA `(.L_x_5) ;  /* 0x00000000007c7947 */ /* 0x000fea0003800000 */
.L_x_4:
[----:B01----:R-:W0:Y:S01]  /*0620*/  LDC.64 R6, c[0x0][0x3a0] ;  /* 0x0000e800ff067b82 */ /* 0x003e220000000a00 */
[----:B------:R-:W-:Y:S01]  /*0630*/  BSSY B0, `(.L_x_6) ;  /* 0x0000006000007945 */ /* 0x000fe20003800000 */
[----:B0-----:R-:W-:-:S07]  /*0640*/  IMAD.WIDE.U32 R8, R5, 0x4, R6 ;  /* 0x0000000405087825 */ /* 0x001fce00078e0006 */
.L_x_7:
[----:B------:R-:W-:Y:S05]  /*0650*/  YIELD ;  /* 0x0000000000007946 */ /* 0x000fea0003800000 */
[----:B------:R-:W2:Y:S02]  /*0660*/  ATOMG.E.OR.STRONG.GPU PT, R4, desc[UR6][R8.64], RZ ;  /* 0x800000ff080479a8 */ /* 0x000ea4000b1ef106 */
[----:B--2---:R-:W-:-:S13]  /*0670*/  ISETP.NE.AND P0, PT, R4, RZ, PT ;  /* 0x000000ff0400720c */ /* 0x004fda0003f05270 */
[----:B------:R-:W-:Y:S05]  /*0680*/  @!P0 BRA `(.L_x_7) ;  /* 0xfffffffc00f08947 */ /* 0x000fea000383ffff */
[----:B------:R-:W-:Y:S05]  /*0690*/  BSYNC B0 ;  /* 0x0000000000007941 */ /* 0x000fea0003800000 */
.L_x_6:
[----:B------:R-:W0:Y:S02]  /*06a0*/  LDC.64 R10, c[0x0][0x3a8] ;  /* 0x0000ea00ff0a7b82 */ /* 0x000e240000000a00 */
[----:B0-----:R-:W-:-:S06]  /*06b0*/  IMAD.WIDE.U32 R8, R5, 0x4, R10 ;  /* 0x0000000405087825 */ /* 0x001fcc00078e000a */
[----:B------:R-:W2:Y:S01]  /*06c0*/  LDG.E R8, desc[UR6][R8.64] ;  /* 0x0000000608087981 */ /* 0x000ea2000c1e1900 */
[----:B------:R-:W0:Y:S01]  /*06d0*/  S2UR UR5, SR_CgaCtaId ;  /* 0x00000000000579c3 */ /* 0x000e220000008800 */
[----:B------:R-:W-:Y:S01]  /*06e0*/  UMOV UR4, 0x400 ;  /* 0x0000040000047882 */ /* 0x000fe20000000000 */
[----:B------:R-:W-:Y:S01]  /*06f0*/  IADD3 R15, PT, PT, R5, 0x1, RZ ;  /* 0x00000001050f7810 */ /* 0x000fe20007ffe0ff */
[----:B------:R-:W1:Y:S04]  /*0700*/  S2R R12, SR_LANEID ;  /* 0x00000000000c7919 */ /* 0x000e680000000000 */
[----:B------:R-:W-:Y:S01]  /*0710*/  IMAD.WIDE.U32 R4, R15, 0x4, R10 ;  /* 0x000000040f047825 */ /* 0x000fe200078e000a */
[----:B0-----:R-:W-:-:S09]  /*0720*/  ULEA UR4, UR5, UR4, 0x18 ;  /* 0x0000000405047291 */ /* 0x001fd2000f8ec0ff */
[----:B------:R-:W2:Y:S02]  /*0730*/  LDS R13, [UR4+0x5c] ;  /* 0x00005c04ff0d7984 */ /* 0x000ea40008000800 */
[----:B--2---:R-:W-:Y:S02]  /*0740*/  IMAD.IADD R13, R8, 0x1, R13 ;  /* 0x00000001080d7824 */ /* 0x004fe400078e020d */
[----:B------:R-:W-:Y:S04]  /*0750*/  STS [UR4+0x64], R8 ;  /* 0x00006408ff007988 */ /* 0x000fe80008000804 */
[----:B------:R0:W-:Y:S01]  /*0760*/  STG.E desc[UR6][R4.64], R13 ;  /* 0x0000000d04007986 */ /* 0x0001e2000c101906 */
[----:B------:R-:W-:Y:S06]  /*0770*/  MEMBAR.SC.GPU ;  /* 0x0000000000007992 */ /* 0x000fec0000002000 */
[----:B------:R-:W-:-:S00]  /*0780*/  ERRBAR ;  /* 0x00000000000079ab */ /* 0x000fc00000000000 */
[----:B------:R-:W-:Y:S06]  /*0790*/  CGAERRBAR ;  /* 0x00000000000075ab */ /* 0x000fec0000000000 */
[----:B------:R-:W-:Y:S01]  /*07a0*/  CCTL.IVALL ;  /* 0x00000000ff00798f */ /* 0x000fe20002000000 */
[----:B------:R-:W-:Y:S01]  /*07b0*/  VOTEU.ANY UR4, UPT, PT ;  /* 0x0000000000047886 */ /* 0x000fe200038e0100 */
[----:B------:R-:W-:Y:S01]  /*07c0*/  IMAD.WIDE.U32 R6, R15, 0x4, R6 ;  /* 0x000000040f067825 */ /* 0x000fe200078e0006 */
[----:B------:R-:W-:Y:S02]  /*07d0*/  UFLO.U32 UR5, UR4 ;  /* 0x00000004000572bd */ /* 0x000fe400080e0000 */
[----:B0-----:R-:W0:Y:S04]  /*07e0*/  POPC R5, UR4 ;  /* 0x0000000400057d09 */ /* 0x001e280008000000 */
[----:B-1----:R-:W-:-:S13]  /*07f0*/  ISETP.EQ.U32.AND P0, PT, R12, UR5, PT ;  /* 0x000000050c007c0c */ /* 0x002fda000bf02070 */
[----:B0-----:R0:W5:Y:S02]  /*0800*/  @P0 ATOMG.E.ADD.STRONG.GPU PT, RZ, desc[UR6][R6.64], R5 ;  /* 0x8000000506ff09a8 */ /* 0x00116400081ef106 */
.L_x_5:
[----:B------:R-:W-:Y:S05]  /*0810*/  WARPSYNC.ALL ;  /* 0x0000000000007948 */ /* 0x000fea0003800000 */
[----:B------:R-:W1:Y:S08]  /*0820*/  S2UR UR5, SR_CgaCtaId ;  /* 0x00000000000579c3 */ /* 0x000e700000008800 */
[----:B------:R-:W-:Y:S01]  /*0830*/  BAR.SYNC.DEFER_BLOCKING 0x0 ;  /* 0x0000000000007b1d */ /* 0x000fe20000010000 */
[----:B------:R-:W-:-:S05]  /*0840*/  IMAD R3, R0, 0x3, R3 ;  /* 0x0000000300037824 */ /* 0x000fca00078e0203 */
[----:B------:R-:W-:Y:S02]  /*0850*/  UMOV UR4, 0x400 ;  /* 0x0000040000047882 */ /* 0x000fe40000000000 */
[----:B0-2---:R-:W0:Y:S01]  /*0860*/  LDC.64 R4, c[0x0][0x390] ;  /* 0x0000e400ff047b82 */ /* 0x005e220000000a00 */
[----:B-1----:R-:W-:Y:S01]  /*0870*/  ULEA UR4, UR5, UR4, 0x18 ;  /* 0x0000000405047291 */ /* 0x002fe2000f8ec0ff */
[----:B------:R-:W-:Y:S04]  /*0880*/  LDS R7, [R2] ;  /* 0x0000000002077984 */ /* 0x000fe80000000800 */
[----:B------:R-:W-:Y:S01]  /*0890*/  LDS R9, [R2+0x4] ;  /* 0x0000040002097984 */ /* 0x000fe20000000800 */
[----:B0-----:R-:W-:-:S03]  /*08a0*/  IMAD.WIDE.U32 R4, R3, 0x4, R4 ;  /* 0x0000000403047825 */ /* 0x001fc600078e0004 */
[----:B------:R-:W0:Y:S04]  /*08b0*/  LDS R6, [UR4+0x64] ;  /* 0x00006404ff067984 */ /* 0x000e280008000800 */
[----:B------:R-:W1:Y:S04]  /*08c0*/  LDS R11, [R2+0x8] ;  /* 0x00000800020b7984 */ /* 0x000e680000000800 */
[----:B------:R-:W2:Y:S01]  /*08d0*/  LDS R13, [R2+0xc] ;  /* 0x00000c00020d7984 */ /* 0x000ea20000000800 */
[C---:B0-----:R-:W-:Y:S01]  /*08e0*/  IADD3 R7, PT, PT, R6.reuse, R7, RZ ;  /* 0x0000000706077210 */ /* 0x041fe20007ffe0ff */
[C---:B------:R-:W-:Y:S01]  /*08f0*/  IMAD.IADD R9, R6.reuse, 0x1, R9 ;  /* 0x0000000106097824 */ /* 0x040fe200078e0209 */
[----:B-1----:R-:W-:-:S03]  /*0900*/  IADD3 R11, PT, PT, R6, R11, RZ ;  /* 0x0000000b060b7210 */ /* 0x002fc60007ffe0ff */
[----:B------:R-:W-:Y:S01]  /*0910*/  STG.E desc[UR6][R4.64], R7 ;  /* 0x0000000704007986 */ /* 0x000fe2000c101906 */
[----:B--2---:R-:W-:-:S03]  /*0920*/  IMAD.IADD R13, R6, 0x1, R13 ;  /* 0x00000001060d7824 */ /* 0x004fc600078e020d */
[----:B------:R-:W-:Y:S04]  /*0930*/  STG.E desc[UR6][R4.64+0x4], R9 ;  /* 0x0000040904007986 */ /* 0x000fe8000c101906 */
[----:B------:R-:W-:Y:S04]  /*0940*/  STG.E desc[UR6][R4.64+0x8], R11 ;  /* 0x0000080b04007986 */ /* 0x000fe8000c101906 */
[----:B------:R-:W-:Y:S01]  /*0950*/  STG.E desc[UR6][R4.64+0xc], R13 ;  /* 0x00000c0d04007986 */ /* 0x000fe2000c101906 */
[----:B------:R-:W-:Y:S05]  /*0960*/  EXIT ;  /* 0x000000000000794d */ /* 0x000fea0003800000 */
.L_x_8:
[----:B------:R-:W-:-:S00]  /*0970*/  BRA `(.L_x_8) ;  /* 0xfffffffc00fc7947 */ /* 0x000fc0000383ffff */
[----:B------:R-:W-:-:S00]  /*0980*/  NOP ;  /* 0x0000000000007918 */ /* 0x000fc00000000000 */
[----:B------:R-:W-:-:S00]  /*0990*/  NOP ;  /* 0x0000000000007918 */ /* 0x000fc00000000000 */
[----:B------:R-:W-:-:S00]  /*09a0*/  NOP ;  /* 0x0000000000007918 */ /* 0x000fc00000000000 */
[----:B------:R-:W-:-:S00]  /*09b0*/  NOP ;  /* 0x0000000000007918 */ /* 0x000fc00000000000 */
[----:B------:R-:W-:-:S00]  /*09c0*/  NOP ;  /* 0x0000000000007918 */ /* 0x000fc00000000000 */
[----:B------:R-:W-:-:S00]  /*09d0*/  NOP ;  /* 0x0000000000007918 */ /* 0x000fc00000000000 */
[----:B------:R-:W-:-:S00]  /*09e0*/  NOP ;  /* 0x0000000000007918 */ /* 0x000fc00000000000 */
[----:B------:R-:W-:-:S00]  /*09f0*/  NOP ;  /* 0x0000000000007918 */ /* 0x000fc00000000000 */
.L_x_15:


//--------------------- .text._Z11init_memoryPiS_S_i --------------------------
	.section	.text._Z11init_memoryPiS_S_i,"ax",@progbits
	.align	128
        .global         _Z11init_memoryPiS_S_i
        .type           _Z11init_memoryPiS_S_i,@function
        .size           _Z11init_memoryPiS_S_i,(.L_x_16 - _Z11init_memoryPiS_S_i)
        .other          _Z11init_memoryPiS_S_i,@"STO_CUDA_ENTRY STV_DEFAULT"
_Z11init_memoryPiS_S_i:
.text._Z11init_memoryPiS_S_i:
[----:B------:R-:W-:Y:S08]  /*0000*/  LDC R1, c[0x0][0x37c] ;  /* 0x0000df00ff017b82 */ /* 0x000ff00000000800 */
[----:B------:R-:W0:Y:S01]  /*0010*/  LDC R11, c[0x0][0x398] ;  /* 0x0000e600ff0b7b82 */ /* 0x000e220000000800 */
[----:B------:R-:W1:Y:S07]  /*0020*/  LDCU.64 UR8, c[0x0][0x358] ;  /* 0x00006b00ff0877ac */ /* 0x000e6e0008000a00 */
[----:B------:R-:W1:Y:S01]  /*0030*/  LDC.64 R2, c[0x0][0x380] ;  /* 0x0000e000ff027b82 */ /* 0x000e620000000a00 */
[----:B0-----:R-:W-:Y:S01]  /*0040*/  ISETP.GE.AND P0, PT, R11, 0x1, PT ;  /* 0x000000010b00780c */ /* 0x001fe20003f06270 */
[----:B-1----:R0:W-:-:S12]  /*0050*/  STG.E desc[UR8][R2.64], RZ ;  /* 0x000000ff02007986 */ /* 0x0021d8000c101908 */
[----:B------:R-:W-:Y:S05]  /*0060*/  @!P0 BRA `(.L_x_9) ;  /* 0x0000000400488947 */ /* 0x000fea0003800000 */
[C---:B------:R-:W-:Y:S01]  /*0070*/  ISETP.GE.U32.AND P1, PT, R11.reuse, 0x8, PT ;  /* 0x000000080b00780c */ /* 0x040fe20003f26070 */
[----:B------:R-:W-:Y:S01]  /*0080*/  IMAD.MOV.U32 R0, RZ, RZ, RZ ;  /* 0x000000ffff007224 */ /* 0x000fe200078e00ff */
[----:B------:R-:W-:-:S04]  /*0090*/  LOP3.LUT R12, R11, 0x7, RZ, 0xc0, !PT ;  /* 0x000000070b0c7812 */ /* 0x000fc800078ec0ff */
[----:B------:R-:W-:-:S07]  /*00a0*/  ISETP.NE.AND P0, PT, R12, RZ, PT ;  /* 0x000000ff0c00720c */ /* 0x000fce0003f05270 */
[----:B------:R-:W-:Y:S06]  /*00b0*/  @!P1 BRA `(.L_x_10) ;  /* 0x00000000009c9947 */ /* 0x000fec0003800000 */
[----:B------:R-:W1:Y:S01]  /*00c0*/  LDCU.64 UR6, c[0x0][0x388] ;  /* 0x00007100ff0677ac */ /* 0x000e620008000a00 */
[----:B------:R-:W-:Y:S01]  /*00d0*/  LOP3.LUT R0, R11, 0x7ffffff8, RZ, 0xc0, !PT ;  /* 0x7ffffff80b007812 */ /* 0x000fe200078ec0ff */
[----:B------:R-:W2:Y:S04]  /*00e0*/  LDCU.64 UR4, c[0x0][0x390] ;  /* 0x00007200ff0477ac */ /* 0x000ea80008000a00 */
[----:B------:R-:W-:Y:S01]  /*00f0*/  IMAD.MOV R6, RZ, RZ, -R0 ;  /* 0x000000ffff067224 */ /* 0x000fe200078e0a00 */
[----:B-1----:R-:W-:Y:S02]  /*0100*/  UIADD3 UR6, UP0, UPT, UR6, 0x10, URZ ;  /* 0x0000001006067890 */ /* 0x002fe4000ff1e0ff */
[----:B--2---:R-:W-:Y:S02]  /*0110*/  UIADD3 UR4, UP1, UPT, UR4, 0x10, URZ ;  /* 0x0000001004047890 */ /* 0x004fe4000ff3e0ff */
[----:B------:R-:W-:-:S02]  /*0120*/  UIADD3.X UR7, UPT, UPT, URZ, UR7, URZ, UP0, !UPT ;  /* 0x00000007ff077290 */ /* 0x000fc400087fe4ff */
[----:B------:R-:W-:Y:S01]  /*0130*/  IMAD.U32 R9, RZ, RZ, UR6 ;  /* 0x00000006ff097e24 */ /* 0x000fe2000f8e00ff */
[----:B------:R-:W-:Y:S01]  /*0140*/  UIADD3.X UR5, UPT, UPT, URZ, UR5, URZ, UP1, !UPT ;  /* 0x00000005ff057290 */ /* 0x000fe20008ffe4ff */
[----:B------:R-:W-:Y:S02]  /*0150*/  MOV R7, UR4 ;  /* 0x0000000400077c02 */ /* 0x000fe40008000f00 */
[----:B------:R-:W-:-:S03]  /*0160*/  IMAD.U32 R10, RZ, RZ, UR7 ;  /* 0x00000007ff0a7e24 */ /* 0x000fc6000f8e00ff */
[----:B------:R-:W-:-:S07]  /*0170*/  IMAD.U32 R8, RZ, RZ, UR5 ;  /* 0x00000005ff087e24 */ /* 0x000fce000f8e00ff */
.L_x_11:
[----:B01----:R-:W-:Y:S01]  /*0180*/  MOV R2, R9 ;  /* 0x0000000900027202 */ /* 0x003fe20000000f00 */
[----:B------:R-:W-:Y:S01]  /*0190*/  IMAD.MOV.U32 R3, RZ, RZ, R10 ;  /* 0x000000ffff037224 */ /* 0x000fe200078e000a */
[----:B------:R-:W-:Y:S01]  /*01a0*/  MOV R5, R8 ;  /* 0x0000000800057202 */ /* 0x000fe20000000f00 */
[----:B------:R-:W-:Y:S01]  /*01b0*/  IMAD.MOV.U32 R4, RZ, RZ, R7 ;  /* 0x000000ffff047224 */ /* 0x000fe200078e0007 */
[----:B------:R-:W-:Y:S01]  /*01c0*/  IADD3 R9, P2, PT, R2, 0x20, RZ ;  /* 0x0000002002097810 */ /* 0x000fe20007f5e0ff */
[----:B------:R-:W-:Y:S01]  /*01d0*/  VIADD R6, R6, 0x8 ;  /* 0x0000000806067836 */ /* 0x000fe20000000000 */
[----:B------:R1:W-:Y:S02]  /*01e0*/  STG.E desc[UR8][R2.64+-0x10], RZ ;  /* 0xfffff0ff02007986 */ /* 0x0003e4000c101908 */
[----:B------:R-:W-:Y:S01]  /*01f0*/  IADD3 R7, P3, PT, R4, 0x20, RZ ;  /* 0x0000002004077810 */ /* 0x000fe20007f7e0ff */
[----:B------:R-:W-:Y:S01]  /*0200*/  IMAD.X R10, RZ, RZ, R3, P2 ;  /* 0x000000ffff0a7224 */ /* 0x000fe200010e0603 */
[----:B------:R1:W-:Y:S01]  /*0210*/  STG.E desc[UR8][R4.64+-0x10], RZ ;  /* 0xfffff0ff04007986 */ /* 0x0003e2000c101908 */
[----:B------:R-:W-:-:S02]  /*0220*/  ISETP.NE.AND P1, PT, R6, RZ, PT ;  /* 0x000000ff0600720c */ /* 0x000fc40003f25270 */
[----:B------:R-:W-:Y:S01]  /*0230*/  IADD3.X R8, PT, PT, RZ, R5, RZ, P3, !PT ;  /* 0x00000005ff087210 */ /* 0x000fe20001ffe4ff */
[----:B------:R1:W-:Y:S04]  /*0240*/  STG.E desc[UR8][R2.64+-0xc], RZ ;  /* 0xfffff4ff02007986 */ /* 0x0003e8000c101908 */
        /* <DEDUP_REMOVED lines=12> */
[----:B------:R1:W-:Y:S01]  /*0310*/  STG.E desc[UR8][R4.64+0xc], RZ ;  /* 0x00000cff04007986 */ /* 0x0003e2000c101908 */
[----:B------:R-:W-:Y:S05]  /*0320*/  @P1 BRA `(.L_x_11) ;  /* 0xfffffffc00941947 */ /* 0x000fea000383ffff */
.L_x_10:
[----:B------:R-:W-:Y:S05]  /*0330*/  @!P0 BRA `(.L_x_9) ;  /* 0x0000000000948947 */ /* 0x000fea0003800000 */
[----:B------:R-:W-:Y:S02]  /*0340*/  ISETP.GE.U32.AND P0, PT, R12, 0x4, PT ;  /* 0x000000040c00780c */ /* 0x000fe40003f06070 */
[----:B------:R-:W-:-:S04]  /*0350*/  LOP3.LUT R10, R11, 0x3, RZ, 0xc0, !PT ;  /* 0x000000030b0a7812 */ /* 0x000fc800078ec0ff */
[----:B------:R-:W-:-:S07]  /*0360*/  ISETP.NE.AND P1, PT, R10, RZ, PT ;  /* 0x000000ff0a00720c */ /* 0x000fce0003f25270 */
[----:B------:R-:W-:Y:S06]  /*0370*/  @!P0 BRA `(.L_x_12) ;  /* 0x0000000000348947 */ /* 0x000fec0003800000 */
[----:B01----:R-:W0:Y:S08]  /*0380*/  LDC.64 R2, c[0x0][0x388] ;  /* 0x0000e200ff027b82 */ /* 0x003e300000000a00 */
[----:B------:R-:W1:Y:S01]  /*0390*/  LDC.64 R4, c[0x0][0x390] ;  /* 0x0000e400ff047b82 */ /* 0x000e620000000a00 */
[----:B0-----:R-:W-:-:S05]  /*03a0*/  IMAD.WIDE.U32 R2, R0, 0x4, R2 ;  /* 0x0000000400027825 */ /* 0x001fca00078e0002 */
[----:B------:R2:W-:Y:S01]  /*03b0*/  STG.E desc[UR8][R2.64], RZ ;  /* 0x000000ff02007986 */ /* 0x0005e2000c101908 */
[----:B-1----:R-:W-:-:S04]  /*03c0*/  IMAD.WIDE.U32 R4, R0, 0x4, R4 ;  /* 0x0000000400047825 */ /* 0x002fc800078e0004 */
[----:B------:R-:W-:Y:S01]  /*03d0*/  VIADD R0, R0, 0x4 ;  /* 0x0000000400007836 */ /* 0x000fe20000000000 */
[----:B------:R2:W-:Y:S04]  /*03e0*/  STG.E desc[UR8][R4.64], RZ ;  /* 0x000000ff04007986 */ /* 0x0005e8000c101908 */
[----:B------:R2:W-:Y:S04]  /*03f0*/  STG.E desc[UR8][R2.64+0x4], RZ ;  /* 0x000004ff02007986 */ /* 0x0005e8000c101908 */
[----:B------:R2:W-:Y:S04]  /*0400*/  STG.E desc[UR8][R4.64+0x4], RZ ;  /* 0x000004ff04007986 */ /* 0x0005e8000c101908 */
[----:B------:R2:W-:Y:S04]  /*0410*/  STG.E desc[UR8][R2.64+0x8], RZ ;  /* 0x000008ff02007986 */ /* 0x0005e8000c101908 */
[----:B------:R2:W-:Y:S04]  /*0420*/  STG.E desc[UR8][R4.64+0x8], RZ ;  /* 0x000008ff04007986 */ /* 0x0005e8000c101908 */
[----:B------:R2:W-:Y:S04]  /*0430*/  STG.E desc[UR8][R2.64+0xc], RZ ;  /* 0x00000cff02007986 */ /* 0x0005e8000c101908 */
[----:B------:R2:W-:Y:S02]  /*0440*/  STG.E desc[UR8][R4.64+0xc], RZ ;  /* 0x00000cff04007986 */ /* 0x0005e4000c101908 */
.L_x_12:
[----:B------:R-:W-:Y:S05]  /*0450*/  @!P1 BRA `(.L_x_9) ;  /* 0x00000000004c9947 */ /* 0x000fea0003800000 */
[----:B012---:R-:W-:Y:S02]  /*0460*/  LOP3.LUT R2, R11, 0x1, RZ, 0xc0, !PT ;  /* 0x000000010b027812 */ /* 0x007fe400078ec0ff */
[----:B------:R-:W-:Y:S02]  /*0470*/  ISETP.NE.AND P0, PT, R10, 0x1, PT ;  /* 0x000000010a00780c */ /* 0x000fe40003f05270 */
[----:B------:R-:W-:-:S13]  /*0480*/  ISETP.NE.U32.AND P1, PT, R2, 0x1, PT ;  /* 0x000000010200780c */ /* 0x000fda0003f25070 */
[----:B------:R-:W0:Y:S08]  /*0490*/  @!P1 LDC.64 R6, c[0x0][0x388] ;  /* 0x0000e200ff069b82 */ /* 0x000e300000000a00 */
[----:B------:R-:W1:Y:S01]  /*04a0*/  @!P1 LDC.64 R8, c[0x0][0x390] ;  /* 0x0000e400ff089b82 */ /* 0x000e620000000a00 */
[----:B------:R-:W-:Y:S05]  /*04b0*/  @!P0 BRA `(.L_x_13) ;  /* 0x0000000000248947 */ /* 0x000fea0003800000 */
[----:B------:R-:W2:Y:S08]  /*04c0*/  LDC.64 R2, c[0x0][0x388] ;  /* 0x0000e200ff027b82 */ /* 0x000eb00000000a00 */
[----:B------:R-:W3:Y:S01]  /*04d0*/  LDC.64 R4, c[0x0][0x390] ;  /* 0x0000e400ff047b82 */ /* 0x000ee20000000a00 */
[----:B--2---:R-:W-:-:S05]  /*04e0*/  IMAD.WIDE.U32 R2, R0, 0x4, R2 ;  /* 0x0000000400027825 */ /* 0x004fca00078e0002 */
[----:B------:R2:W-:Y:S01]  /*04f0*/  STG.E desc[UR8][R2.64], RZ ;  /* 0x000000ff02007986 */ /* 0x0005e2000c101908 */
[----:B---3--:R-:W-:-:S04]  /*0500*/  IMAD.WIDE.U32 R4, R0, 0x4, R4 ;  /* 0x0000000400047825 */ /* 0x008fc800078e0004 */
[----:B------:R-:W-:Y:S01]  /*0510*/  VIADD R0, R0, 0x2 ;  /* 0x0000000200007836 */ /* 0x000fe20000000000 */
[----:B------:R2:W-:Y:S04]  /*0520*/  STG.E desc[UR8][R4.64], RZ ;  /* 0x000000ff04007986 */ /* 0x0005e8000c101908 */
[----:B------:R2:W-:Y:S04]  /*0530*/  STG.E desc[UR8][R2.64+0x4], RZ ;  /* 0x000004ff02007986 */ /* 0x0005e8000c101908 */
[----:B------:R2:W-:Y:S02]  /*0540*/  STG.E desc[UR8][R4.64+0x4], RZ ;  /* 0x000004ff04007986 */ /* 0x0005e4000c101908 */
.L_x_13:
[----:B0-2---:R-:W-:-:S04]  /*0550*/  @!P1 IMAD.WIDE.U32 R2, R0, 0x4, R6 ;  /* 0x0000000400029825 */ /* 0x005fc800078e0006 */
[----:B-1----:R-:W-:Y:S01]  /*0560*/  @!P1 IMAD.WIDE.U32 R4, R0, 0x4, R8 ;  /* 0x0000000400049825 */ /* 0x002fe200078e0008 */
[----:B------:R3:W-:Y:S04]  /*0570*/  @!P1 STG.E desc[UR8][R2.64], RZ ;  /* 0x000000ff02009986 */ /* 0x0007e8000c101908 */
[----:B------:R3:W-:Y:S02]  /*0580*/  @!P1 STG.E desc[UR8][R4.64], RZ ;  /* 0x000000ff04009986 */ /* 0x0007e4000c101908 */
.L_x_9:
[----:B0123--:R-:W0:Y:S01]  /*0590*/  LDC.64 R2, c[0x0][0x388] ;  /* 0x0000e200ff027b82 */ /* 0x00fe220000000a00 */
[----:B------:R-:W-:-:S05]  /*05a0*/  HFMA2 R5, -RZ, RZ, 0, 5.9604644775390625e-08 ;  /* 0x00000001ff057431 */ /* 0x000fca00000001ff */
[----:B0-----:R-:W-:Y:S01]  /*05b0*/  STG.E desc[UR8][R2.64], R5 ;  /* 0x0000000502007986 */ /* 0x001fe2000c101908 */
[----:B------:R-:W-:Y:S05]  /*05c0*/  EXIT ;  /* 0x000000000000794d */ /* 0x000fea0003800000 */
.L_x_14:
        /* <DEDUP_REMOVED lines=11> */
.L_x_16:


//--------------------- .nv.shared._Z11single_scanPiiS_S_S_S_ --------------------------
	.section	.nv.shared._Z11single_scanPiiS_S_S_S_,"aw",@nobits
	.sectionflags	@""
	.align	4
.nv.shared._Z11single_scanPiiS_S_S_S_:
	.zero		1128


//--------------------- .nv.shared.reserved.0     --------------------------
	.section	.nv.shared.reserved.0,"aw",@nobits
	.weak		__nv_reservedSMEM_offset_0_alias
	.size		__nv_reservedSMEM_offset_0_alias, 0, 64
	.other		__nv_reservedSMEM_offset_0_alias,@"STO_CUDA_RESERVED_SHARED STV_DEFAULT"
__nv_reservedSMEM_offset_0_alias:
	.zero		0
	.zero		64


//--------------------- .nv.constant0._Z11single_scanPiiS_S_S_S_ --------------------------
	.section	.nv.constant0._Z11single_scanPiiS_S_S_S_,"a",@progbits
	.sectionflags	@""
	.align	4
.nv.constant0._Z11single_scanPiiS_S_S_S_:
	.zero		944


//--------------------- .nv.constant0._Z11init_memoryPiS_S_i --------------------------
	.section	.nv.constant0._Z11init_memoryPiS_S_i,"a",@progbits
	.sectionflags	@""
	.align	4
.nv.constant0._Z11init_memoryPiS_S_i:
	.zero		924


//--------------------- SYMBOLS --------------------------

	.type		.nv.reservedSmem.offset0,@object
	.size		.nv.reservedSmem.offset0,0x4
	.type		.nv.reservedSmem.cap,@object
	.size		.nv.reservedSmem.cap,0x4
